//
// Generated by NVIDIA NVVM Compiler
//
// Compiler Build ID: CL-36424714
// Cuda compilation tools, release 13.0, V13.0.88
// Based on NVVM 20.0.0
//

.version 9.0
.target sm_100
.address_size 64

	// .globl	default_function_kernel

.visible .entry default_function_kernel(
	.param .u64 .ptr .align 1 default_function_kernel_param_0,
	.param .u64 .ptr .align 1 default_function_kernel_param_1
)
.maxntid 11
{
	.reg .pred 	%p<6>;
	.reg .b16 	%rs<7>;
	.reg .b32 	%r<22>;
	.reg .b32 	%f<2>;
	.reg .b64 	%rd<9>;

	ld.param.u64 	%rd1, [default_function_kernel_param_0];
	ld.param.u64 	%rd2, [default_function_kernel_param_1];
	mov.u32 	%r1, %ctaid.x;
	mov.u32 	%r10, %tid.x;
	mad.lo.s32 	%r2, %r1, 11, %r10;
	setp.gt.u32 	%p1, %r2, 44;
	@%p1 bra 	$L__BB0_10;
	setp.lt.u32 	%p2, %r2, 27;
	@%p2 bra 	$L__BB0_3;
	cvt.u16.u32 	%rs4, %r2;
	mul.lo.s16 	%rs5, %rs4, 57;
	shr.u16 	%rs6, %rs5, 9;
	cvt.u32.u16 	%r13, %rs6;
	sub.s32 	%r20, 4, %r13;
	bra.uni 	$L__BB0_5;
$L__BB0_3:
	setp.lt.u32 	%p3, %r2, 9;
	mov.b32 	%r20, 0;
	@%p3 bra 	$L__BB0_5;
	cvt.u16.u32 	%rs1, %r2;
	mul.lo.s16 	%rs2, %rs1, 57;
	shr.u16 	%rs3, %rs2, 9;
	cvt.u32.u16 	%r12, %rs3;
	add.s32 	%r20, %r12, -1;
$L__BB0_5:
	mad.lo.s32 	%r15, %r1, -9, %r2;
	mul.hi.u32 	%r16, %r15, 954437177;
	shr.u32 	%r17, %r16, 1;
	mul.lo.s32 	%r18, %r17, 9;
	sub.s32 	%r6, %r15, %r18;
	setp.eq.s32 	%p4, %r6, 8;
	mov.b32 	%r21, 5;
	@%p4 bra 	$L__BB0_9;
	setp.gt.u32 	%p5, %r6, 1;
	@%p5 bra 	$L__BB0_8;
	sub.s32 	%r21, 1, %r6;
	bra.uni 	$L__BB0_9;
$L__BB0_8:
	add.s32 	%r21, %r6, -2;
$L__BB0_9:
	mad.lo.s32 	%r19, %r20, 6, %r21;
	cvta.to.global.u64 	%rd3, %rd2;
	mul.wide.u32 	%rd4, %r19, 4;
	add.s64 	%rd5, %rd3, %rd4;
	ld.global.nc.f32 	%f1, [%rd5];
	cvta.to.global.u64 	%rd6, %rd1;
	mul.wide.u32 	%rd7, %r2, 4;
	add.s64 	%rd8, %rd6, %rd7;
	st.global.f32 	[%rd8], %f1;
$L__BB0_10:
	ret;

}


// ===== COMPILED SASS (sm_100) =====

	.target	sm_100

	.elftype	@"ET_EXEC"


//--------------------- .note.nv.tkinfo           --------------------------
	.section	.note.nv.tkinfo,"",@"SHT_NOTE"
	.sectionflags	@"SHF_NOTE_NV_TKINFO"
	.tkinfo
        /*0018*/ 	.word	0x00000002
        /*0030*/ 	.string	""
        /*0030*/ 	.string	"ptxas"
        /*0030*/ 	.string	"Cuda compilation tools, release 13.0, V13.0.88"
        /*0030*/ 	.string	"Build cuda_13.0.r13.0/compiler.36424714_0"
        /*0030*/ 	.string	"-arch sm_100 -m 64 "



//--------------------- .note.nv.cuinfo           --------------------------
	.section	.note.nv.cuinfo,"",@"SHT_NOTE"
	.sectionflags	@"SHF_NOTE_NV_CUINFO"
        /*0018*/ 	.short	0x0002
        /*001a*/ 	.short	0x0064
        /*001c*/ 	.short	0x0082
	.zero		2


//--------------------- .nv.info                  --------------------------
	.section	.nv.info,"",@"SHT_CUDA_INFO"
	.align	4


	//----- nvinfo : EIATTR_REGCOUNT
	.align		4
        /*0000*/ 	.byte	0x04, 0x2f
        /*0002*/ 	.short	(.L_1 - .L_0)
	.align		4
.L_0:
        /*0004*/ 	.word	index@(default_function_kernel)
        /*0008*/ 	.word	0x0000000c


	//----- nvinfo : EIATTR_FRAME_SIZE
	.align		4
.L_1:
        /*000c*/ 	.byte	0x04, 0x11
        /*000e*/ 	.short	(.L_3 - .L_2)
	.align		4
.L_2:
        /*0010*/ 	.word	index@(default_function_kernel)
        /*0014*/ 	.word	0x00000000


	//----- nvinfo : EIATTR_MIN_STACK_SIZE
	.align		4
.L_3:
        /*0018*/ 	.byte	0x04, 0x12
        /*001a*/ 	.short	(.L_5 - .L_4)
	.align		4
.L_4:
        /*001c*/ 	.word	index@(default_function_kernel)
        /*0020*/ 	.word	0x00000000
.L_5:


//--------------------- .nv.compat                --------------------------
	.section	.nv.compat,"",@"SHT_CUDA_COMPAT_INFO"
	.align	4
        /*0000*/ 	.byte	0x02, 0x09, 0x00, 0x00, 0x02, 0x02, 0x01, 0x00, 0x02, 0x05, 0x05, 0x00, 0x03, 0x07, 0x01, 0x01
        /*0010*/ 	.byte	0x02, 0x03, 0x00, 0x00, 0x02, 0x06, 0x01, 0x00, 0x04, 0x0b, 0x08, 0x00, 0x09, 0x00, 0x00, 0x00
        /*0020*/ 	.byte	0x00, 0x00, 0x00, 0x00


//--------------------- .nv.info.default_function_kernel --------------------------
	.section	.nv.info.default_function_kernel,"",@"SHT_CUDA_INFO"
	.sectionflags	@""
	.align	4


	//----- nvinfo : EIATTR_CUDA_API_VERSION
	.align		4
        /*0000*/ 	.byte	0x04, 0x37
        /*0002*/ 	.short	(.L_7 - .L_6)
.L_6:
        /*0004*/ 	.word	0x00000082


	//----- nvinfo : EIATTR_KPARAM_INFO
	.align		4
.L_7:
        /*0008*/ 	.byte	0x04, 0x17
        /*000a*/ 	.short	(.L_9 - .L_8)
.L_8:
        /*000c*/ 	.word	0x00000000
        /*0010*/ 	.short	0x0001
        /*0012*/ 	.short	0x0008
        /*0014*/ 	.byte	0x00, 0xf5, 0x21, 0x00


	//----- nvinfo : EIATTR_KPARAM_INFO
	.align		4
.L_9:
        /*0018*/ 	.byte	0x04, 0x17
        /*001a*/ 	.short	(.L_11 - .L_10)
.L_10:
        /*001c*/ 	.word	0x00000000
        /*0020*/ 	.short	0x0000
        /*0022*/ 	.short	0x0000
        /*0024*/ 	.byte	0x00, 0xf5, 0x21, 0x00


	//----- nvinfo : EIATTR_SPARSE_MMA_MASK
	.align		4
.L_11:
        /*0028*/ 	.byte	0x03, 0x50
        /*002a*/ 	.short	0x0000


	//----- nvinfo : EIATTR_MAXREG_COUNT
	.align		4
        /*002c*/ 	.byte	0x03, 0x1b
        /*002e*/ 	.short	0x00ff


	//----- nvinfo : EIATTR_MERCURY_ISA_VERSION
	.align		4
        /*0030*/ 	.byte	0x03, 0x5f
        /*0032*/ 	.short	0x0101


	//----- nvinfo : EIATTR_VRC_CTA_INIT_COUNT
	.align		4
        /*0034*/ 	.byte	0x02, 0x4a
	.zero		1
	.zero		1


	//----- nvinfo : EIATTR_EXIT_INSTR_OFFSETS
	.align		4
        /*0038*/ 	.byte	0x04, 0x1c
        /*003a*/ 	.short	(.L_13 - .L_12)


	//   ....[0]....
.L_12:
        /*003c*/ 	.word	0x00000050


	//   ....[1]....
        /*0040*/ 	.word	0x000002c0


	//----- nvinfo : EIATTR_MAX_THREADS
	.align		4
.L_13:
        /*0044*/ 	.byte	0x04, 0x05
        /*0046*/ 	.short	(.L_15 - .L_14)
.L_14:
        /*0048*/ 	.word	0x0000000b
        /*004c*/ 	.word	0x00000001
        /*0050*/ 	.word	0x00000001


	//----- nvinfo : EIATTR_CRS_STACK_SIZE
	.align		4
.L_15:
        /*0054*/ 	.byte	0x04, 0x1e
        /*0056*/ 	.short	(.L_17 - .L_16)
.L_16:
        /*0058*/ 	.word	0x00000000


	//----- nvinfo : EIATTR_CBANK_PARAM_SIZE
	.align		4
.L_17:
        /*005c*/ 	.byte	0x03, 0x19
        /*005e*/ 	.short	0x0010


	//----- nvinfo : EIATTR_PARAM_CBANK
	.align		4
        /*0060*/ 	.byte	0x04, 0x0a
        /*0062*/ 	.short	(.L_19 - .L_18)
	.align		4
.L_18:
        /*0064*/ 	.word	index@(.nv.constant0.default_function_kernel)
        /*0068*/ 	.short	0x0380
        /*006a*/ 	.short	0x0010


	//----- nvinfo : EIATTR_SW_WAR
	.align		4
.L_19:
        /*006c*/ 	.byte	0x04, 0x36
        /*006e*/ 	.short	(.L_21 - .L_20)
.L_20:
        /*0070*/ 	.word	0x00000008
.L_21:


//--------------------- .nv.callgraph             --------------------------
	.section	.nv.callgraph,"",@"SHT_CUDA_CALLGRAPH"
	.align	4
	.sectionentsize	8
	.align		4
        /*0000*/ 	.word	0x00000000
	.align		4
        /*0004*/ 	.word	0xffffffff
	.align		4
        /*0008*/ 	.word	0x00000000
	.align		4
        /*000c*/ 	.word	0xfffffffe
	.align		4
        /*0010*/ 	.word	0x00000000
	.align		4
        /*0014*/ 	.word	0xfffffffd
	.align		4
        /*0018*/ 	.word	0x00000000
	.align		4
        /*001c*/ 	.word	0xfffffffc


//--------------------- .text.default_function_kernel --------------------------
	.section	.text.default_function_kernel,"ax",@progbits
	.align	128
        .global         default_function_kernel
        .type           default_function_kernel,@function
        .size           default_function_kernel,(.L_x_5 - default_function_kernel)
        .other          default_function_kernel,@"STO_CUDA_ENTRY STV_DEFAULT"
default_function_kernel:
.text.default_function_kernel:
[----:B------:R-:W-:Y:S01]  /*0000*/  LDC R1, c[0x0][0x37c] ;  /* 0x0000df00ff017b82 */ /* 0x000fe20000000800 */
[----:B------:R-:W0:Y:S01]  /*0010*/  S2R R4, SR_CTAID.X ;  /* 0x0000000000047919 */ /* 0x000e220000002500 */
[----:B------:R-:W0:Y:S02]  /*0020*/  S2R R7, SR_TID.X ;  /* 0x0000000000077919 */ /* 0x000e240000002100 */
[----:B0-----:R-:W-:-:S05]  /*0030*/  IMAD R7, R4, 0xb, R7 ;  /* 0x0000000b04077824 */ /* 0x001fca00078e0207 */
[----:B------:R-:W-:-:S13]  /*0040*/  ISETP.GT.U32.AND P0, PT, R7, 0x2c, PT ;  /* 0x0000002c0700780c */ /* 0x000fda0003f04070 */
[----:B------:R-:W-:Y:S05]  /*0050*/  @P0 EXIT ;  /* 0x000000000000094d */ /* 0x000fea0003800000 */
[----:B------:R-:W-:Y:S01]  /*0060*/  ISETP.GE.U32.AND P1, PT, R7, 0x1b, PT ;  /* 0x0000001b0700780c */ /* 0x000fe20003f26070 */
[----:B------:R-:W-:Y:S01]  /*0070*/  IMAD R4, R4, -0x9, R7 ;  /* 0xfffffff704047824 */ /* 0x000fe200078e0207 */
[----:B------:R-:W0:Y:S01]  /*0080*/  LDC.64 R2, c[0x0][0x388] ;  /* 0x0000e200ff027b82 */ /* 0x000e220000000a00 */
[----:B------:R-:W1:Y:S01]  /*0090*/  LDCU.64 UR4, c[0x0][0x358] ;  /* 0x00006b00ff0477ac */ /* 0x000e620008000a00 */
[----:B------:R-:W-:Y:S01]  /*00a0*/  BSSY.RECONVERGENT B0, `(.L_x_0) ;  /* 0x0000015000007945 */ /* 0x000fe20003800200 */
[----:B------:R-:W-:-:S04]  /*00b0*/  IMAD.HI.U32 R0, R4, 0x38e38e39, RZ ;  /* 0x38e38e3904007827 */ /* 0x000fc800078e00ff */
[----:B------:R-:W-:Y:S01]  /*00c0*/  IMAD.MOV.U32 R9, RZ, RZ, 0x5 ;  /* 0x00000005ff097424 */ /* 0x000fe200078e00ff */
[----:B------:R-:W-:-:S03]  /*00d0*/  SHF.R.U32.HI R5, RZ, 0x1, R0 ;  /* 0x00000001ff057819 */ /* 0x000fc60000011600 */
[----:B------:R-:W-:Y:S02]  /*00e0*/  @P1 PRMT R6, R7, 0x9910, RZ ;  /* 0x0000991007061816 */ /* 0x000fe400000000ff */
[----:B------:R-:W-:-:S03]  /*00f0*/  IMAD R5, R5, -0x9, R4 ;  /* 0xfffffff705057824 */ /* 0x000fc600078e0204 */
[----:B------:R-:W-:Y:S02]  /*0100*/  @P1 IMAD R0, R6, 0x39, RZ ;  /* 0x0000003906001824 */ /* 0x000fe400078e02ff */
[----:B------:R-:W-:-:S03]  /*0110*/  ISETP.NE.AND P0, PT, R5, 0x8, PT ;  /* 0x000000080500780c */ /* 0x000fc60003f05270 */
[----:B------:R-:W-:-:S04]  /*0120*/  @P1 LOP3.LUT R0, R0, 0xffff, RZ, 0xc0, !PT ;  /* 0x0000ffff00001812 */ /* 0x000fc800078ec0ff */
[----:B------:R-:W-:-:S04]  /*0130*/  @P1 SHF.R.U32.HI R0, RZ, 0x9, R0 ;  /* 0x00000009ff001819 */ /* 0x000fc80000011600 */
[----:B------:R-:W-:-:S04]  /*0140*/  @P1 LOP3.LUT R0, R0, 0xffff, RZ, 0xc0, !PT ;  /* 0x0000ffff00001812 */ /* 0x000fc800078ec0ff */
[----:B------:R-:W-:Y:S01]  /*0150*/  @P1 IADD3 R0, PT, PT, -R0, 0x4, RZ ;  /* 0x0000000400001810 */ /* 0x000fe20007ffe1ff */
[----:B-1----:R-:W-:Y:S06]  /*0160*/  @P1 BRA `(.L_x_1) ;  /* 0x0000000000201947 */ /* 0x002fec0003800000 */
[----:B------:R-:W-:-:S13]  /*0170*/  ISETP.GE.U32.AND P1, PT, R7, 0x9, PT ;  /* 0x000000090700780c */ /* 0x000fda0003f26070 */
[----:B------:R-:W-:-:S05]  /*0180*/  @P1 PRMT R0, R7, 0x9910, RZ ;  /* 0x0000991007001816 */ /* 0x000fca00000000ff */
[----:B------:R-:W-:-:S05]  /*0190*/  @P1 IMAD R0, R0, 0x39, RZ ;  /* 0x0000003900001824 */ /* 0x000fca00078e02ff */
[----:B------:R-:W-:-:S04]  /*01a0*/  @P1 LOP3.LUT R0, R0, 0xffff, RZ, 0xc0, !PT ;  /* 0x0000ffff00001812 */ /* 0x000fc800078ec0ff */
[----:B------:R-:W-:Y:S01]  /*01b0*/  @P1 SHF.R.U32.HI R4, RZ, 0x9, R0 ;  /* 0x00000009ff041819 */ /* 0x000fe20000011600 */
[----:B------:R-:W-:-:S03]  /*01c0*/  IMAD.MOV.U32 R0, RZ, RZ, RZ ;  /* 0x000000ffff007224 */ /* 0x000fc600078e00ff */
[----:B------:R-:W-:-:S05]  /*01d0*/  @P1 LOP3.LUT R4, R4, 0xffff, RZ, 0xc0, !PT ;  /* 0x0000ffff04041812 */ /* 0x000fca00078ec0ff */
[----:B------:R-:W-:-:S07]  /*01e0*/  @P1 VIADD R0, R4, 0xffffffff ;  /* 0xffffffff04001836 */ /* 0x000fce0000000000 */
.L_x_1:
[----:B------:R-:W-:Y:S05]  /*01f0*/  BSYNC.RECONVERGENT B0 ;  /* 0x0000000000007941 */ /* 0x000fea0003800200 */
.L_x_0:
[----:B------:R-:W-:Y:S04]  /*0200*/  BSSY.RECONVERGENT B0, `(.L_x_2) ;  /* 0x0000005000007945 */ /* 0x000fe80003800200 */
[----:B------:R-:W-:Y:S05]  /*0210*/  @!P0 BRA `(.L_x_3) ;  /* 0x00000000000c8947 */ /* 0x000fea0003800000 */
[----:B------:R-:W-:-:S13]  /*0220*/  ISETP.GT.U32.AND P0, PT, R5, 0x1, PT ;  /* 0x000000010500780c */ /* 0x000fda0003f04070 */
[C---:B------:R-:W-:Y:S01]  /*0230*/  @!P0 IADD3 R9, PT, PT, -R5.reuse, 0x1, RZ ;  /* 0x0000000105098810 */ /* 0x040fe20007ffe1ff */
[----:B------:R-:W-:-:S07]  /*0240*/  @P0 VIADD R9, R5, 0xfffffffe ;  /* 0xfffffffe05090836 */ /* 0x000fce0000000000 */
.L_x_3:
[----:B------:R-:W-:Y:S05]  /*0250*/  BSYNC.RECONVERGENT B0 ;  /* 0x0000000000007941 */ /* 0x000fea0003800200 */
.L_x_2:
[----:B------:R-:W-:Y:S01]  /*0260*/  IMAD R9, R0, 0x6, R9 ;  /* 0x0000000600097824 */ /* 0x000fe200078e0209 */
[----:B------:R-:W1:Y:S03]  /*0270*/  LDC.64 R4, c[0x0][0x380] ;  /* 0x0000e000ff047b82 */ /* 0x000e660000000a00 */
[----:B0-----:R-:W-:-:S06]  /*0280*/  IMAD.WIDE.U32 R2, R9, 0x4, R2 ;  /* 0x0000000409027825 */ /* 0x001fcc00078e0002 */
[----:B------:R-:W2:Y:S01]  /*0290*/  LDG.E.CONSTANT R3, desc[UR4][R2.64] ;  /* 0x0000000402037981 */ /* 0x000ea2000c1e9900 */
[----:B-1----:R-:W-:-:S05]  /*02a0*/  IMAD.WIDE.U32 R4, R7, 0x4, R4 ;  /* 0x0000000407047825 */ /* 0x002fca00078e0004 */
[----:B--2---:R-:W-:Y:S01]  /*02b0*/  STG.E desc[UR4][R4.64], R3 ;  /* 0x0000000304007986 */ /* 0x004fe2000c101904 */
[----:B------:R-:W-:Y:S05]  /*02c0*/  EXIT ;  /* 0x000000000000794d */ /* 0x000fea0003800000 */
.L_x_4:
[----:B------:R-:W-:-:S00]  /*02d0*/  BRA `(.L_x_4) ;  /* 0xfffffffc00fc7947 */ /* 0x000fc0000383ffff */
[----:B------:R-:W-:-:S00]  /*02e0*/  NOP ;  /* 0x0000000000007918 */ /* 0x000fc00000000000 */
        /* <DEDUP_REMOVED lines=9> */
.L_x_5:


//--------------------- .nv.shared.reserved.0     --------------------------
	.section	.nv.shared.reserved.0,"aw",@nobits
	.weak		__nv_reservedSMEM_offset_0_alias
	.size		__nv_reservedSMEM_offset_0_alias, 0, 64
	.other		__nv_reservedSMEM_offset_0_alias,@"STO_CUDA_RESERVED_SHARED STV_DEFAULT"
__nv_reservedSMEM_offset_0_alias:
	.zero		0
	.zero		64


//--------------------- .nv.constant0.default_function_kernel --------------------------
	.section	.nv.constant0.default_function_kernel,"a",@progbits
	.sectionflags	@""
	.align	4
.nv.constant0.default_function_kernel:
	.zero		912


//--------------------- SYMBOLS --------------------------

	.type		.nv.reservedSmem.offset0,@object
	.size		.nv.reservedSmem.offset0,0x4
